//
// Generated by NVIDIA NVVM Compiler
//
// Compiler Build ID: CL-36424714
// Cuda compilation tools, release 13.0, V13.0.88
// Based on NVVM 20.0.0
//

.version 9.0
.target sm_100
.address_size 64

	// .globl	_Z10scan_rangePiS_S_

.visible .entry _Z10scan_rangePiS_S_(
	.param .u64 .ptr .align 1 _Z10scan_rangePiS_S__param_0,
	.param .u64 .ptr .align 1 _Z10scan_rangePiS_S__param_1,
	.param .u64 .ptr .align 1 _Z10scan_rangePiS_S__param_2
)
{
	.reg .pred 	%p<5>;
	.reg .b32 	%r<31>;
	.reg .b64 	%rd<14>;

	ld.param.u64 	%rd3, [_Z10scan_rangePiS_S__param_0];
	ld.param.u64 	%rd4, [_Z10scan_rangePiS_S__param_1];
	ld.param.u64 	%rd5, [_Z10scan_rangePiS_S__param_2];
	mov.u32 	%r13, %tid.x;
	mov.u32 	%r14, %ctaid.x;
	mov.u32 	%r15, %ntid.x;
	mad.lo.s32 	%r1, %r14, %r15, %r13;
	shl.b32 	%r28, %r1, 3;
	setp.lt.s32 	%p1, %r1, 2047;
	add.s32 	%r16, %r28, 8;
	selp.b32 	%r3, %r16, 16384, %p1;
	setp.ge.s32 	%p2, %r28, %r3;
	mov.b32 	%r30, 0;
	@%p2 bra 	$L__BB0_3;
	sub.s32 	%r27, %r28, %r3;
	cvta.to.global.u64 	%rd6, %rd3;
	add.s64 	%rd1, %rd6, 8;
	cvta.to.global.u64 	%rd7, %rd4;
	add.s64 	%rd2, %rd7, 8;
	mov.b32 	%r30, 0;
$L__BB0_2:
	mul.wide.s32 	%rd8, %r28, 4;
	add.s64 	%rd9, %rd1, %rd8;
	add.s64 	%rd10, %rd2, %rd8;
	ld.global.u32 	%r18, [%rd9+-8];
	add.s32 	%r19, %r18, %r30;
	st.global.u32 	[%rd10+-8], %r19;
	ld.global.u32 	%r20, [%rd9+-4];
	add.s32 	%r21, %r20, %r19;
	st.global.u32 	[%rd10+-4], %r21;
	ld.global.u32 	%r22, [%rd9];
	add.s32 	%r23, %r22, %r21;
	st.global.u32 	[%rd10], %r23;
	ld.global.u32 	%r24, [%rd9+4];
	add.s32 	%r30, %r24, %r23;
	st.global.u32 	[%rd10+4], %r30;
	add.s32 	%r28, %r28, 4;
	add.s32 	%r27, %r27, 4;
	setp.ne.s32 	%p3, %r27, 0;
	@%p3 bra 	$L__BB0_2;
$L__BB0_3:
	setp.gt.s32 	%p4, %r1, 2046;
	@%p4 bra 	$L__BB0_5;
	cvta.to.global.u64 	%rd11, %rd5;
	mul.wide.s32 	%rd12, %r1, 4;
	add.s64 	%rd13, %rd11, %rd12;
	ld.global.u32 	%r25, [%rd13+4];
	add.s32 	%r26, %r25, %r30;
	st.global.u32 	[%rd13+4], %r26;
$L__BB0_5:
	ret;

}
	// .globl	_Z10scan_finalPiS_
.visible .entry _Z10scan_finalPiS_(
	.param .u64 .ptr .align 1 _Z10scan_finalPiS__param_0,
	.param .u64 .ptr .align 1 _Z10scan_finalPiS__param_1
)
{
	.reg .b32 	%r<12>;
	.reg .b64 	%rd<9>;

	ld.param.u64 	%rd1, [_Z10scan_finalPiS__param_0];
	ld.param.u64 	%rd2, [_Z10scan_finalPiS__param_1];
	cvta.to.global.u64 	%rd3, %rd1;
	cvta.to.global.u64 	%rd4, %rd2;
	mov.u32 	%r1, %tid.x;
	mov.u32 	%r2, %ctaid.x;
	mov.u32 	%r3, %ntid.x;
	mad.lo.s32 	%r4, %r2, %r3, %r1;
	shr.s32 	%r5, %r4, 31;
	shr.u32 	%r6, %r5, 29;
	add.s32 	%r7, %r4, %r6;
	shr.s32 	%r8, %r7, 3;
	mul.wide.s32 	%rd5, %r8, 4;
	add.s64 	%rd6, %rd4, %rd5;
	ld.global.u32 	%r9, [%rd6];
	mul.wide.s32 	%rd7, %r4, 4;
	add.s64 	%rd8, %rd3, %rd7;
	ld.global.u32 	%r10, [%rd8];
	add.s32 	%r11, %r10, %r9;
	st.global.u32 	[%rd8], %r11;
	ret;

}


// ===== COMPILED SASS (sm_100) =====

	.target	sm_100

	.elftype	@"ET_EXEC"


//--------------------- .note.nv.tkinfo           --------------------------
	.section	.note.nv.tkinfo,"",@"SHT_NOTE"
	.sectionflags	@"SHF_NOTE_NV_TKINFO"
	.tkinfo
        /*0018*/ 	.word	0x00000002
        /*0030*/ 	.string	""
        /*0030*/ 	.string	"ptxas"
        /*0030*/ 	.string	"Cuda compilation tools, release 13.0, V13.0.88"
        /*0030*/ 	.string	"Build cuda_13.0.r13.0/compiler.36424714_0"
        /*0030*/ 	.string	"-arch sm_100 -m 64 "



//--------------------- .note.nv.cuinfo           --------------------------
	.section	.note.nv.cuinfo,"",@"SHT_NOTE"
	.sectionflags	@"SHF_NOTE_NV_CUINFO"
        /*0018*/ 	.short	0x0002
        /*001a*/ 	.short	0x0064
        /*001c*/ 	.short	0x0082
	.zero		2


//--------------------- .nv.info                  --------------------------
	.section	.nv.info,"",@"SHT_CUDA_INFO"
	.align	4


	//----- nvinfo : EIATTR_REGCOUNT
	.align		4
        /*0000*/ 	.byte	0x04, 0x2f
        /*0002*/ 	.short	(.L_1 - .L_0)
	.align		4
.L_0:
        /*0004*/ 	.word	index@(_Z10scan_rangePiS_S_)
        /*0008*/ 	.word	0x00000016


	//----- nvinfo : EIATTR_FRAME_SIZE
	.align		4
.L_1:
        /*000c*/ 	.byte	0x04, 0x11
        /*000e*/ 	.short	(.L_3 - .L_2)
	.align		4
.L_2:
        /*0010*/ 	.word	index@(_Z10scan_rangePiS_S_)
        /*0014*/ 	.word	0x00000000


	//----- nvinfo : EIATTR_REGCOUNT
	.align		4
.L_3:
        /*0018*/ 	.byte	0x04, 0x2f
        /*001a*/ 	.short	(.L_5 - .L_4)
	.align		4
.L_4:
        /*001c*/ 	.word	index@(_Z10scan_finalPiS_)
        /*0020*/ 	.word	0x0000000c


	//----- nvinfo : EIATTR_FRAME_SIZE
	.align		4
.L_5:
        /*0024*/ 	.byte	0x04, 0x11
        /*0026*/ 	.short	(.L_7 - .L_6)
	.align		4
.L_6:
        /*0028*/ 	.word	index@(_Z10scan_finalPiS_)
        /*002c*/ 	.word	0x00000000


	//----- nvinfo : EIATTR_MIN_STACK_SIZE
	.align		4
.L_7:
        /*0030*/ 	.byte	0x04, 0x12
        /*0032*/ 	.short	(.L_9 - .L_8)
	.align		4
.L_8:
        /*0034*/ 	.word	index@(_Z10scan_finalPiS_)
        /*0038*/ 	.word	0x00000000


	//----- nvinfo : EIATTR_MIN_STACK_SIZE
	.align		4
.L_9:
        /*003c*/ 	.byte	0x04, 0x12
        /*003e*/ 	.short	(.L_11 - .L_10)
	.align		4
.L_10:
        /*0040*/ 	.word	index@(_Z10scan_rangePiS_S_)
        /*0044*/ 	.word	0x00000000
.L_11:


//--------------------- .nv.compat                --------------------------
	.section	.nv.compat,"",@"SHT_CUDA_COMPAT_INFO"
	.align	4
        /*0000*/ 	.byte	0x02, 0x09, 0x00, 0x00, 0x02, 0x02, 0x01, 0x00, 0x02, 0x05, 0x05, 0x00, 0x03, 0x07, 0x01, 0x01
        /*0010*/ 	.byte	0x02, 0x03, 0x00, 0x00, 0x02, 0x06, 0x01, 0x00, 0x04, 0x0b, 0x08, 0x00, 0x09, 0x00, 0x00, 0x00
        /*0020*/ 	.byte	0x00, 0x00, 0x00, 0x00


//--------------------- .nv.info._Z10scan_finalPiS_ --------------------------
	.section	.nv.info._Z10scan_finalPiS_,"",@"SHT_CUDA_INFO"
	.sectionflags	@""
	.align	4


	//----- nvinfo : EIATTR_CUDA_API_VERSION
	.align		4
        /*0000*/ 	.byte	0x04, 0x37
        /*0002*/ 	.short	(.L_13 - .L_12)
.L_12:
        /*0004*/ 	.word	0x00000082


	//----- nvinfo : EIATTR_KPARAM_INFO
	.align		4
.L_13:
        /*0008*/ 	.byte	0x04, 0x17
        /*000a*/ 	.short	(.L_15 - .L_14)
.L_14:
        /*000c*/ 	.word	0x00000000
        /*0010*/ 	.short	0x0001
        /*0012*/ 	.short	0x0008
        /*0014*/ 	.byte	0x00, 0xf5, 0x21, 0x00


	//----- nvinfo : EIATTR_KPARAM_INFO
	.align		4
.L_15:
        /*0018*/ 	.byte	0x04, 0x17
        /*001a*/ 	.short	(.L_17 - .L_16)
.L_16:
        /*001c*/ 	.word	0x00000000
        /*0020*/ 	.short	0x0000
        /*0022*/ 	.short	0x0000
        /*0024*/ 	.byte	0x00, 0xf5, 0x21, 0x00


	//----- nvinfo : EIATTR_SPARSE_MMA_MASK
	.align		4
.L_17:
        /*0028*/ 	.byte	0x03, 0x50
        /*002a*/ 	.short	0x0000


	//----- nvinfo : EIATTR_MAXREG_COUNT
	.align		4
        /*002c*/ 	.byte	0x03, 0x1b
        /*002e*/ 	.short	0x00ff


	//----- nvinfo : EIATTR_MERCURY_ISA_VERSION
	.align		4
        /*0030*/ 	.byte	0x03, 0x5f
        /*0032*/ 	.short	0x0101


	//----- nvinfo : EIATTR_VRC_CTA_INIT_COUNT
	.align		4
        /*0034*/ 	.byte	0x02, 0x4a
	.zero		1
	.zero		1


	//----- nvinfo : EIATTR_EXIT_INSTR_OFFSETS
	.align		4
        /*0038*/ 	.byte	0x04, 0x1c
        /*003a*/ 	.short	(.L_19 - .L_18)


	//   ....[0]....
.L_18:
        /*003c*/ 	.word	0x00000110


	//----- nvinfo : EIATTR_CBANK_PARAM_SIZE
	.align		4
.L_19:
        /*0040*/ 	.byte	0x03, 0x19
        /*0042*/ 	.short	0x0010


	//----- nvinfo : EIATTR_PARAM_CBANK
	.align		4
        /*0044*/ 	.byte	0x04, 0x0a
        /*0046*/ 	.short	(.L_21 - .L_20)
	.align		4
.L_20:
        /*0048*/ 	.word	index@(.nv.constant0._Z10scan_finalPiS_)
        /*004c*/ 	.short	0x0380
        /*004e*/ 	.short	0x0010


	//----- nvinfo : EIATTR_SW_WAR
	.align		4
.L_21:
        /*0050*/ 	.byte	0x04, 0x36
        /*0052*/ 	.short	(.L_23 - .L_22)
.L_22:
        /*0054*/ 	.word	0x00000008
.L_23:


//--------------------- .nv.info._Z10scan_rangePiS_S_ --------------------------
	.section	.nv.info._Z10scan_rangePiS_S_,"",@"SHT_CUDA_INFO"
	.sectionflags	@""
	.align	4


	//----- nvinfo : EIATTR_CUDA_API_VERSION
	.align		4
        /*0000*/ 	.byte	0x04, 0x37
        /*0002*/ 	.short	(.L_25 - .L_24)
.L_24:
        /*0004*/ 	.word	0x00000082


	//----- nvinfo : EIATTR_KPARAM_INFO
	.align		4
.L_25:
        /*0008*/ 	.byte	0x04, 0x17
        /*000a*/ 	.short	(.L_27 - .L_26)
.L_26:
        /*000c*/ 	.word	0x00000000
        /*0010*/ 	.short	0x0002
        /*0012*/ 	.short	0x0010
        /*0014*/ 	.byte	0x00, 0xf5, 0x21, 0x00


	//----- nvinfo : EIATTR_KPARAM_INFO
	.align		4
.L_27:
        /*0018*/ 	.byte	0x04, 0x17
        /*001a*/ 	.short	(.L_29 - .L_28)
.L_28:
        /*001c*/ 	.word	0x00000000
        /*0020*/ 	.short	0x0001
        /*0022*/ 	.short	0x0008
        /*0024*/ 	.byte	0x00, 0xf5, 0x21, 0x00


	//----- nvinfo : EIATTR_KPARAM_INFO
	.align		4
.L_29:
        /*0028*/ 	.byte	0x04, 0x17
        /*002a*/ 	.short	(.L_31 - .L_30)
.L_30:
        /*002c*/ 	.word	0x00000000
        /*0030*/ 	.short	0x0000
        /*0032*/ 	.short	0x0000
        /*0034*/ 	.byte	0x00, 0xf5, 0x21, 0x00


	//----- nvinfo : EIATTR_SPARSE_MMA_MASK
	.align		4
.L_31:
        /*0038*/ 	.byte	0x03, 0x50
        /*003a*/ 	.short	0x0000


	//----- nvinfo : EIATTR_MAXREG_COUNT
	.align		4
        /*003c*/ 	.byte	0x03, 0x1b
        /*003e*/ 	.short	0x00ff


	//----- nvinfo : EIATTR_MERCURY_ISA_VERSION
	.align		4
        /*0040*/ 	.byte	0x03, 0x5f
        /*0042*/ 	.short	0x0101


	//----- nvinfo : EIATTR_VRC_CTA_INIT_COUNT
	.align		4
        /*0044*/ 	.byte	0x02, 0x4a
	.zero		1
	.zero		1


	//----- nvinfo : EIATTR_EXIT_INSTR_OFFSETS
	.align		4
        /*0048*/ 	.byte	0x04, 0x1c
        /*004a*/ 	.short	(.L_33 - .L_32)


	//   ....[0]....
.L_32:
        /*004c*/ 	.word	0x000002a0


	//   ....[1]....
        /*0050*/ 	.word	0x00000300


	//----- nvinfo : EIATTR_CRS_STACK_SIZE
	.align		4
.L_33:
        /*0054*/ 	.byte	0x04, 0x1e
        /*0056*/ 	.short	(.L_35 - .L_34)
.L_34:
        /*0058*/ 	.word	0x00000000


	//----- nvinfo : EIATTR_CBANK_PARAM_SIZE
	.align		4
.L_35:
        /*005c*/ 	.byte	0x03, 0x19
        /*005e*/ 	.short	0x0018


	//----- nvinfo : EIATTR_PARAM_CBANK
	.align		4
        /*0060*/ 	.byte	0x04, 0x0a
        /*0062*/ 	.short	(.L_37 - .L_36)
	.align		4
.L_36:
        /*0064*/ 	.word	index@(.nv.constant0._Z10scan_rangePiS_S_)
        /*0068*/ 	.short	0x0380
        /*006a*/ 	.short	0x0018


	//----- nvinfo : EIATTR_SW_WAR
	.align		4
.L_37:
        /*006c*/ 	.byte	0x04, 0x36
        /*006e*/ 	.short	(.L_39 - .L_38)
.L_38:
        /*0070*/ 	.word	0x00000008
.L_39:


//--------------------- .nv.callgraph             --------------------------
	.section	.nv.callgraph,"",@"SHT_CUDA_CALLGRAPH"
	.align	4
	.sectionentsize	8
	.align		4
        /*0000*/ 	.word	0x00000000
	.align		4
        /*0004*/ 	.word	0xffffffff
	.align		4
        /*0008*/ 	.word	0x00000000
	.align		4
        /*000c*/ 	.word	0xfffffffe
	.align		4
        /*0010*/ 	.word	0x00000000
	.align		4
        /*0014*/ 	.word	0xfffffffd
	.align		4
        /*0018*/ 	.word	0x00000000
	.align		4
        /*001c*/ 	.word	0xfffffffc


//--------------------- .text._Z10scan_finalPiS_  --------------------------
	.section	.text._Z10scan_finalPiS_,"ax",@progbits
	.align	128
        .global         _Z10scan_finalPiS_
        .type           _Z10scan_finalPiS_,@function
        .size           _Z10scan_finalPiS_,(.L_x_5 - _Z10scan_finalPiS_)
        .other          _Z10scan_finalPiS_,@"STO_CUDA_ENTRY STV_DEFAULT"
_Z10scan_finalPiS_:
.text._Z10scan_finalPiS_:
[----:B------:R-:W-:Y:S01]  /*0000*/  LDC R1, c[0x0][0x37c] ;  /* 0x0000df00ff017b82 */ /* 0x000fe20000000800 */
[----:B------:R-:W0:Y:S07]  /*0010*/  S2R R7, SR_TID.X ;  /* 0x0000000000077919 */ /* 0x000e2e0000002100 */
[----:B------:R-:W0:Y:S08]  /*0020*/  S2UR UR4, SR_CTAID.X ;  /* 0x00000000000479c3 */ /* 0x000e300000002500 */
[----:B------:R-:W0:Y:S08]  /*0030*/  LDC R0, c[0x0][0x360] ;  /* 0x0000d800ff007b82 */ /* 0x000e300000000800 */
[----:B------:R-:W1:Y:S08]  /*0040*/  LDC.64 R2, c[0x0][0x388] ;  /* 0x0000e200ff027b82 */ /* 0x000e700000000a00 */
[----:B------:R-:W2:Y:S01]  /*0050*/  LDC.64 R4, c[0x0][0x380] ;  /* 0x0000e000ff047b82 */ /* 0x000ea20000000a00 */
[----:B0-----:R-:W-:Y:S01]  /*0060*/  IMAD R7, R0, UR4, R7 ;  /* 0x0000000400077c24 */ /* 0x001fe2000f8e0207 */
[----:B------:R-:W0:Y:S04]  /*0070*/  LDCU.64 UR4, c[0x0][0x358] ;  /* 0x00006b00ff0477ac */ /* 0x000e280008000a00 */
[----:B------:R-:W-:-:S04]  /*0080*/  SHF.R.S32.HI R0, RZ, 0x1f, R7 ;  /* 0x0000001fff007819 */ /* 0x000fc80000011407 */
[----:B------:R-:W-:-:S04]  /*0090*/  LEA.HI R0, R0, R7, RZ, 0x3 ;  /* 0x0000000700007211 */ /* 0x000fc800078f18ff */
[----:B------:R-:W-:Y:S01]  /*00a0*/  SHF.R.S32.HI R9, RZ, 0x3, R0 ;  /* 0x00000003ff097819 */ /* 0x000fe20000011400 */
[----:B--2---:R-:W-:-:S04]  /*00b0*/  IMAD.WIDE R4, R7, 0x4, R4 ;  /* 0x0000000407047825 */ /* 0x004fc800078e0204 */
[----:B-1----:R-:W-:Y:S01]  /*00c0*/  IMAD.WIDE R2, R9, 0x4, R2 ;  /* 0x0000000409027825 */ /* 0x002fe200078e0202 */
[----:B0-----:R-:W2:Y:S05]  /*00d0*/  LDG.E R7, desc[UR4][R4.64] ;  /* 0x0000000404077981 */ /* 0x001eaa000c1e1900 */
[----:B------:R-:W2:Y:S02]  /*00e0*/  LDG.E R2, desc[UR4][R2.64] ;  /* 0x0000000402027981 */ /* 0x000ea4000c1e1900 */
[----:B--2---:R-:W-:-:S05]  /*00f0*/  IADD3 R7, PT, PT, R2, R7, RZ ;  /* 0x0000000702077210 */ /* 0x004fca0007ffe0ff */
[----:B------:R-:W-:Y:S01]  /*0100*/  STG.E desc[UR4][R4.64], R7 ;  /* 0x0000000704007986 */ /* 0x000fe2000c101904 */
[----:B------:R-:W-:Y:S05]  /*0110*/  EXIT ;  /* 0x000000000000794d */ /* 0x000fea0003800000 */
.L_x_0:
[----:B------:R-:W-:-:S00]  /*0120*/  BRA `(.L_x_0) ;  /* 0xfffffffc00fc7947 */ /* 0x000fc0000383ffff */
[----:B------:R-:W-:-:S00]  /*0130*/  NOP ;  /* 0x0000000000007918 */ /* 0x000fc00000000000 */
        /* <DEDUP_REMOVED lines=12> */
.L_x_5:


//--------------------- .text._Z10scan_rangePiS_S_ --------------------------
	.section	.text._Z10scan_rangePiS_S_,"ax",@progbits
	.align	128
        .global         _Z10scan_rangePiS_S_
        .type           _Z10scan_rangePiS_S_,@function
        .size           _Z10scan_rangePiS_S_,(.L_x_6 - _Z10scan_rangePiS_S_)
        .other          _Z10scan_rangePiS_S_,@"STO_CUDA_ENTRY STV_DEFAULT"
_Z10scan_rangePiS_S_:
.text._Z10scan_rangePiS_S_:
[----:B------:R-:W-:Y:S01]  /*0000*/  LDC R1, c[0x0][0x37c] ;  /* 0x0000df00ff017b82 */ /* 0x000fe20000000800 */
[----:B------:R-:W0:Y:S07]  /*0010*/  S2R R11, SR_TID.X ;  /* 0x00000000000b7919 */ /* 0x000e2e0000002100 */
[----:B------:R-:W0:Y:S01]  /*0020*/  S2UR UR4, SR_CTAID.X ;  /* 0x00000000000479c3 */ /* 0x000e220000002500 */
[----:B------:R-:W-:Y:S01]  /*0030*/  BSSY.RECONVERGENT B0, `(.L_x_1) ;  /* 0x0000026000007945 */ /* 0x000fe20003800200 */
[----:B------:R-:W-:-:S06]  /*0040*/  HFMA2 R13, -RZ, RZ, 0, 0 ;  /* 0x00000000ff0d7431 */ /* 0x000fcc00000001ff */
[----:B------:R-:W0:Y:S02]  /*0050*/  LDC R0, c[0x0][0x360] ;  /* 0x0000d800ff007b82 */ /* 0x000e240000000800 */
[----:B0-----:R-:W-:Y:S01]  /*0060*/  IMAD R11, R0, UR4, R11 ;  /* 0x00000004000b7c24 */ /* 0x001fe2000f8e020b */
[----:B------:R-:W0:Y:S03]  /*0070*/  LDCU.64 UR4, c[0x0][0x358] ;  /* 0x00006b00ff0477ac */ /* 0x000e260008000a00 */
[C---:B------:R-:W-:Y:S01]  /*0080*/  IMAD.SHL.U32 R0, R11.reuse, 0x8, RZ ;  /* 0x000000080b007824 */ /* 0x040fe200078e00ff */
[----:B------:R-:W-:-:S03]  /*0090*/  ISETP.GE.AND P0, PT, R11, 0x7ff, PT ;  /* 0x000007ff0b00780c */ /* 0x000fc60003f06270 */
[----:B------:R-:W-:-:S05]  /*00a0*/  VIADD R2, R0, 0x8 ;  /* 0x0000000800027836 */ /* 0x000fca0000000000 */
[----:B------:R-:W-:Y:S02]  /*00b0*/  SEL R7, R2, 0x4000, !P0 ;  /* 0x0000400002077807 */ /* 0x000fe40004000000 */
[----:B------:R-:W-:Y:S02]  /*00c0*/  ISETP.GT.AND P0, PT, R11, 0x7fe, PT ;  /* 0x000007fe0b00780c */ /* 0x000fe40003f04270 */
[----:B------:R-:W-:-:S13]  /*00d0*/  ISETP.GE.AND P1, PT, R0, R7, PT ;  /* 0x000000070000720c */ /* 0x000fda0003f26270 */
[----:B0-----:R-:W-:Y:S05]  /*00e0*/  @P1 BRA `(.L_x_2) ;  /* 0x0000000000681947 */ /* 0x001fea0003800000 */
[----:B------:R-:W0:Y:S01]  /*00f0*/  LDC.64 R2, c[0x0][0x380] ;  /* 0x0000e000ff027b82 */ /* 0x000e220000000a00 */
[----:B------:R-:W-:Y:S01]  /*0100*/  IMAD.MOV.U32 R13, RZ, RZ, RZ ;  /* 0x000000ffff0d7224 */ /* 0x000fe200078e00ff */
[----:B------:R-:W-:-:S06]  /*0110*/  IADD3 R10, PT, PT, -R7, R0, RZ ;  /* 0x00000000070a7210 */ /* 0x000fcc0007ffe1ff */
[----:B------:R-:W1:Y:S01]  /*0120*/  LDC.64 R4, c[0x0][0x388] ;  /* 0x0000e200ff047b82 */ /* 0x000e620000000a00 */
[----:B0-----:R-:W-:-:S05]  /*0130*/  IADD3 R2, P1, PT, R2, 0x8, RZ ;  /* 0x0000000802027810 */ /* 0x001fca0007f3e0ff */
[----:B------:R-:W-:Y:S01]  /*0140*/  IMAD.X R3, RZ, RZ, R3, P1 ;  /* 0x000000ffff037224 */ /* 0x000fe200008e0603 */
[----:B-1----:R-:W-:-:S04]  /*0150*/  IADD3 R4, P2, PT, R4, 0x8, RZ ;  /* 0x0000000804047810 */ /* 0x002fc80007f5e0ff */
[----:B------:R-:W-:-:S09]  /*0160*/  IADD3.X R5, PT, PT, RZ, R5, RZ, P2, !PT ;  /* 0x00000005ff057210 */ /* 0x000fd200017fe4ff */
.L_x_3:
[----:B------:R-:W-:-:S05]  /*0170*/  IMAD.WIDE R8, R0, 0x4, R2 ;  /* 0x0000000400087825 */ /* 0x000fca00078e0202 */
[----:B------:R-:W2:Y:S01]  /*0180*/  LDG.E R12, desc[UR4][R8.64+-0x8] ;  /* 0xfffff804080c7981 */ /* 0x000ea2000c1e1900 */
[----:B0-----:R-:W-:-:S04]  /*0190*/  IMAD.WIDE R6, R0, 0x4, R4 ;  /* 0x0000000400067825 */ /* 0x001fc800078e0204 */
[----:B--2---:R-:W-:-:S05]  /*01a0*/  IMAD.IADD R15, R12, 0x1, R13 ;  /* 0x000000010c0f7824 */ /* 0x004fca00078e020d */
[----:B------:R0:W-:Y:S04]  /*01b0*/  STG.E desc[UR4][R6.64+-0x8], R15 ;  /* 0xfffff80f06007986 */ /* 0x0001e8000c101904 */
[----:B------:R-:W2:Y:S02]  /*01c0*/  LDG.E R12, desc[UR4][R8.64+-0x4] ;  /* 0xfffffc04080c7981 */ /* 0x000ea4000c1e1900 */
[----:B--2---:R-:W-:-:S05]  /*01d0*/  IADD3 R17, PT, PT, R15, R12, RZ ;  /* 0x0000000c0f117210 */ /* 0x004fca0007ffe0ff */
[----:B------:R0:W-:Y:S04]  /*01e0*/  STG.E desc[UR4][R6.64+-0x4], R17 ;  /* 0xfffffc1106007986 */ /* 0x0001e8000c101904 */
[----:B------:R-:W2:Y:S02]  /*01f0*/  LDG.E R12, desc[UR4][R8.64] ;  /* 0x00000004080c7981 */ /* 0x000ea4000c1e1900 */
[----:B--2---:R-:W-:-:S05]  /*0200*/  IMAD.IADD R19, R17, 0x1, R12 ;  /* 0x0000000111137824 */ /* 0x004fca00078e020c */
[----:B------:R0:W-:Y:S04]  /*0210*/  STG.E desc[UR4][R6.64], R19 ;  /* 0x0000001306007986 */ /* 0x0001e8000c101904 */
[----:B------:R-:W2:Y:S01]  /*0220*/  LDG.E R12, desc[UR4][R8.64+0x4] ;  /* 0x00000404080c7981 */ /* 0x000ea2000c1e1900 */
[----:B------:R-:W-:Y:S01]  /*0230*/  VIADD R10, R10, 0x4 ;  /* 0x000000040a0a7836 */ /* 0x000fe20000000000 */
[----:B------:R-:W-:-:S04]  /*0240*/  IADD3 R0, PT, PT, R0, 0x4, RZ ;  /* 0x0000000400007810 */ /* 0x000fc80007ffe0ff */
[----:B------:R-:W-:Y:S02]  /*0250*/  ISETP.NE.AND P1, PT, R10, RZ, PT ;  /* 0x000000ff0a00720c */ /* 0x000fe40003f25270 */
[----:B--2---:R-:W-:-:S05]  /*0260*/  IADD3 R13, PT, PT, R19, R12, RZ ;  /* 0x0000000c130d7210 */ /* 0x004fca0007ffe0ff */
[----:B------:R0:W-:Y:S06]  /*0270*/  STG.E desc[UR4][R6.64+0x4], R13 ;  /* 0x0000040d06007986 */ /* 0x0001ec000c101904 */
[----:B------:R-:W-:Y:S05]  /*0280*/  @P1 BRA `(.L_x_3) ;  /* 0xfffffffc00b81947 */ /* 0x000fea000383ffff */
.L_x_2:
[----:B------:R-:W-:Y:S05]  /*0290*/  BSYNC.RECONVERGENT B0 ;  /* 0x0000000000007941 */ /* 0x000fea0003800200 */
.L_x_1:
[----:B------:R-:W-:Y:S05]  /*02a0*/  @P0 EXIT ;  /* 0x000000000000094d */ /* 0x000fea0003800000 */
[----:B------:R-:W1:Y:S02]  /*02b0*/  LDC.64 R2, c[0x0][0x390] ;  /* 0x0000e400ff027b82 */ /* 0x000e640000000a00 */
[----:B-1----:R-:W-:-:S05]  /*02c0*/  IMAD.WIDE R2, R11, 0x4, R2 ;  /* 0x000000040b027825 */ /* 0x002fca00078e0202 */
[----:B------:R-:W0:Y:S02]  /*02d0*/  LDG.E R0, desc[UR4][R2.64+0x4] ;  /* 0x0000040402007981 */ /* 0x000e24000c1e1900 */
[----:B0-----:R-:W-:-:S05]  /*02e0*/  IMAD.IADD R13, R0, 0x1, R13 ;  /* 0x00000001000d7824 */ /* 0x001fca00078e020d */
[----:B------:R-:W-:Y:S01]  /*02f0*/  STG.E desc[UR4][R2.64+0x4], R13 ;  /* 0x0000040d02007986 */ /* 0x000fe2000c101904 */
[----:B------:R-:W-:Y:S05]  /*0300*/  EXIT ;  /* 0x000000000000794d */ /* 0x000fea0003800000 */
.L_x_4:
        /* <DEDUP_REMOVED lines=15> */
.L_x_6:


//--------------------- .nv.shared.reserved.0     --------------------------
	.section	.nv.shared.reserved.0,"aw",@nobits
	.weak		__nv_reservedSMEM_offset_0_alias
	.size		__nv_reservedSMEM_offset_0_alias, 0, 64
	.other		__nv_reservedSMEM_offset_0_alias,@"STO_CUDA_RESERVED_SHARED STV_DEFAULT"
__nv_reservedSMEM_offset_0_alias:
	.zero		0
	.zero		64


//--------------------- .nv.constant0._Z10scan_finalPiS_ --------------------------
	.section	.nv.constant0._Z10scan_finalPiS_,"a",@progbits
	.sectionflags	@""
	.align	4
.nv.constant0._Z10scan_finalPiS_:
	.zero		912


//--------------------- .nv.constant0._Z10scan_rangePiS_S_ --------------------------
	.section	.nv.constant0._Z10scan_rangePiS_S_,"a",@progbits
	.sectionflags	@""
	.align	4
.nv.constant0._Z10scan_rangePiS_S_:
	.zero		920


//--------------------- SYMBOLS --------------------------

	.type		.nv.reservedSmem.offset0,@object
	.size		.nv.reservedSmem.offset0,0x4
